	.headerflags	@"EF_CUDA_TEXMODE_UNIFIED EF_CUDA_64BIT_ADDRESS EF_CUDA_ACCELERATORS EF_CUDA_SM90 EF_CUDA_VIRTUAL_SM(EF_CUDA_SM90)"
	.elftype	@"ET_EXEC"


//--------------------- .nv.info                  --------------------------
	.section	.nv.info,"",@"SHT_CUDA_INFO"
	.align	4


	//----- nvinfo : EIATTR_REGCOUNT
	.align		4
        /*0000*/ 	.byte	0x04, 0x2f
        /*0002*/ 	.short	(.L_3 - .L_2)
	.align		4
.L_2:
        /*0004*/ 	.word	index@(triton_poi_fused__native_batch_norm_legit_no_training_add_relu_17)
        /*0008*/ 	.word	0x00000014


	//----- nvinfo : EIATTR_MIN_STACK_SIZE
	.align		4
.L_3:
        /*000c*/ 	.byte	0x04, 0x12
        /*000e*/ 	.short	(.L_5 - .L_4)
	.align		4
.L_4:
        /*0010*/ 	.word	index@(triton_poi_fused__native_batch_norm_legit_no_training_add_relu_17)
        /*0014*/ 	.word	0x00000000


	//----- nvinfo : EIATTR_FRAME_SIZE
	.align		4
.L_5:
        /*0018*/ 	.byte	0x04, 0x11
        /*001a*/ 	.short	(.L_7 - .L_6)
	.align		4
.L_6:
        /*001c*/ 	.word	index@(triton_poi_fused__native_batch_norm_legit_no_training_add_relu_17)
        /*0020*/ 	.word	0x00000000


	//----- nvinfo : EIATTR_MIN_STACK_SIZE
	.align		4
.L_7:
        /*0024*/ 	.byte	0x04, 0x12
        /*0026*/ 	.short	(.L_9 - .L_8)
	.align		4
.L_8:
        /*0028*/ 	.word	index@(triton_poi_fused__native_batch_norm_legit_no_training_add_relu_17)
        /*002c*/ 	.word	0x00000000
.L_9:


//--------------------- .nv.info.triton_poi_fused__native_batch_norm_legit_no_training_add_relu_17 --------------------------
	.section	.nv.info.triton_poi_fused__native_batch_norm_legit_no_training_add_relu_17,"",@"SHT_CUDA_INFO"
	.sectionflags	@""
	.align	4


	//----- nvinfo : EIATTR_CUDA_API_VERSION
	.align		4
        /*0000*/ 	.byte	0x04, 0x37
        /*0002*/ 	.short	(.L_11 - .L_10)
.L_10:
        /*0004*/ 	.word	0x0000007c


	//----- nvinfo : EIATTR_KPARAM_INFO
	.align		4
.L_11:
        /*0008*/ 	.byte	0x04, 0x17
        /*000a*/ 	.short	(.L_13 - .L_12)
.L_12:
        /*000c*/ 	.word	0x00000000
        /*0010*/ 	.short	0x0007
        /*0012*/ 	.short	0x0038
        /*0014*/ 	.byte	0x00, 0xf0, 0x11, 0x00


	//----- nvinfo : EIATTR_KPARAM_INFO
	.align		4
.L_13:
        /*0018*/ 	.byte	0x04, 0x17
        /*001a*/ 	.short	(.L_15 - .L_14)
.L_14:
        /*001c*/ 	.word	0x00000000
        /*0020*/ 	.short	0x0006
        /*0022*/ 	.short	0x0030
        /*0024*/ 	.byte	0x00, 0xf4, 0x21, 0x00


	//----- nvinfo : EIATTR_KPARAM_INFO
	.align		4
.L_15:
        /*0028*/ 	.byte	0x04, 0x17
        /*002a*/ 	.short	(.L_17 - .L_16)
.L_16:
        /*002c*/ 	.word	0x00000000
        /*0030*/ 	.short	0x0005
        /*0032*/ 	.short	0x0028
        /*0034*/ 	.byte	0x00, 0xf4, 0x21, 0x00


	//----- nvinfo : EIATTR_KPARAM_INFO
	.align		4
.L_17:
        /*0038*/ 	.byte	0x04, 0x17
        /*003a*/ 	.short	(.L_19 - .L_18)
.L_18:
        /*003c*/ 	.word	0x00000000
        /*0040*/ 	.short	0x0004
        /*0042*/ 	.short	0x0020
        /*0044*/ 	.byte	0x00, 0xf4, 0x21, 0x00


	//----- nvinfo : EIATTR_KPARAM_INFO
	.align		4
.L_19:
        /*0048*/ 	.byte	0x04, 0x17
        /*004a*/ 	.short	(.L_21 - .L_20)
.L_20:
        /*004c*/ 	.word	0x00000000
        /*0050*/ 	.short	0x0003
        /*0052*/ 	.short	0x0018
        /*0054*/ 	.byte	0x00, 0xf4, 0x21, 0x00


	//----- nvinfo : EIATTR_KPARAM_INFO
	.align		4
.L_21:
        /*0058*/ 	.byte	0x04, 0x17
        /*005a*/ 	.short	(.L_23 - .L_22)
.L_22:
        /*005c*/ 	.word	0x00000000
        /*0060*/ 	.short	0x0002
        /*0062*/ 	.short	0x0010
        /*0064*/ 	.byte	0x00, 0xf4, 0x21, 0x00


	//----- nvinfo : EIATTR_KPARAM_INFO
	.align		4
.L_23:
        /*0068*/ 	.byte	0x04, 0x17
        /*006a*/ 	.short	(.L_25 - .L_24)
.L_24:
        /*006c*/ 	.word	0x00000000
        /*0070*/ 	.short	0x0001
        /*0072*/ 	.short	0x0008
        /*0074*/ 	.byte	0x00, 0xf4, 0x21, 0x00


	//----- nvinfo : EIATTR_KPARAM_INFO
	.align		4
.L_25:
        /*0078*/ 	.byte	0x04, 0x17
        /*007a*/ 	.short	(.L_27 - .L_26)
.L_26:
        /*007c*/ 	.word	0x00000000
        /*0080*/ 	.short	0x0000
        /*0082*/ 	.short	0x0000
        /*0084*/ 	.byte	0x00, 0xf4, 0x21, 0x00


	//----- nvinfo : EIATTR_SPARSE_MMA_MASK
	.align		4
.L_27:
        /*0088*/ 	.byte	0x03, 0x50
        /*008a*/ 	.short	0x0000


	//----- nvinfo : EIATTR_MAXREG_COUNT
	.align		4
        /*008c*/ 	.byte	0x03, 0x1b
        /*008e*/ 	.short	0x00ff


	//----- nvinfo : EIATTR_EXIT_INSTR_OFFSETS
	.align		4
        /*0090*/ 	.byte	0x04, 0x1c
        /*0092*/ 	.short	(.L_29 - .L_28)


	//   ....[0]....
.L_28:
        /*0094*/ 	.word	0x00000420


	//----- nvinfo : EIATTR_REQNTID
	.align		4
.L_29:
        /*0098*/ 	.byte	0x04, 0x10
        /*009a*/ 	.short	(.L_31 - .L_30)
.L_30:
        /*009c*/ 	.word	0x00000100
        /*00a0*/ 	.word	0x00000001
        /*00a4*/ 	.word	0x00000001


	//----- nvinfo : EIATTR_CBANK_PARAM_SIZE
	.align		4
.L_31:
        /*00a8*/ 	.byte	0x03, 0x19
        /*00aa*/ 	.short	0x003c


	//----- nvinfo : EIATTR_PARAM_CBANK
	.align		4
        /*00ac*/ 	.byte	0x04, 0x0a
        /*00ae*/ 	.short	(.L_33 - .L_32)
	.align		4
.L_32:
        /*00b0*/ 	.word	index@(.nv.constant0.triton_poi_fused__native_batch_norm_legit_no_training_add_relu_17)
        /*00b4*/ 	.short	0x0210
        /*00b6*/ 	.short	0x003c


	//----- nvinfo : EIATTR_SW_WAR
	.align		4
.L_33:
        /*00b8*/ 	.byte	0x04, 0x36
        /*00ba*/ 	.short	(.L_35 - .L_34)
.L_34:
        /*00bc*/ 	.word	0x00000008
.L_35:


//--------------------- .nv.callgraph             --------------------------
	.section	.nv.callgraph,"",@"SHT_CUDA_CALLGRAPH"
	.align	4
	.sectionentsize	8
	.align		4
        /*0000*/ 	.word	0x00000000
	.align		4
        /*0004*/ 	.word	0xffffffff
	.align		4
        /*0008*/ 	.word	0x00000000
	.align		4
        /*000c*/ 	.word	0xfffffffe
	.align		4
        /*0010*/ 	.word	0x00000000
	.align		4
        /*0014*/ 	.word	0xfffffffd
	.align		4
        /*0018*/ 	.word	0x00000000
	.align		4
        /*001c*/ 	.word	0xfffffffc


//--------------------- .nv.constant4             --------------------------
	.section	.nv.constant4,"a",@progbits
	.align	8
	.align		8
.nv.constant4:
        /*0000*/ 	.dword	_$_str
	.align		8
        /*0008*/ 	.dword	_$_str_$_2


//--------------------- .text.triton_poi_fused__native_batch_norm_legit_no_training_add_relu_17 --------------------------
	.section	.text.triton_poi_fused__native_batch_norm_legit_no_training_add_relu_17,"ax",@progbits
	.align	128
        .global         triton_poi_fused__native_batch_norm_legit_no_training_add_relu_17
        .type           triton_poi_fused__native_batch_norm_legit_no_training_add_relu_17,@function
        .size           triton_poi_fused__native_batch_norm_legit_no_training_add_relu_17,(.L_x_1 - triton_poi_fused__native_batch_norm_legit_no_training_add_relu_17)
        .other          triton_poi_fused__native_batch_norm_legit_no_training_add_relu_17,@"STO_CUDA_ENTRY STV_DEFAULT"
triton_poi_fused__native_batch_norm_legit_no_training_add_relu_17:
.text.triton_poi_fused__native_batch_norm_legit_no_training_add_relu_17:
[----:B------:R-:W-:Y:S01]  /*0000*/  LDC R1, c[0x0][0x28] ;  /* 0x00000a00ff017b82 */ /* 0x000fe20000000800 */
[----:B------:R-:W1:Y:S07]  /*0010*/  S2R R0, SR_TID.X ;  /* 0x0000000000007919 */ /* 0x000e6e0000002100 */
[----:B------:R-:W2:Y:S01]  /*0020*/  LDC.64 R2, c[0x0][0x220] ;  /* 0x00008800ff027b82 */ /* 0x000ea20000000a00 */
[----:B------:R-:W-:Y:S01]  /*0030*/  ULDC.64 UR4, c[0x0][0x208] ;  /* 0x0000820000047ab9 */ /* 0x000fe20000000a00 */
[----:B------:R-:W3:Y:S06]  /*0040*/  S2R R7, SR_CTAID.X ;  /* 0x0000000000077919 */ /* 0x000eec0000002500 */
[----:B------:R-:W4:Y:S08]  /*0050*/  LDC.64 R8, c[0x0][0x218] ;  /* 0x00008600ff087b82 */ /* 0x000f300000000a00 */
[----:B------:R-:W5:Y:S08]  /*0060*/  LDC.64 R10, c[0x0][0x228] ;  /* 0x00008a00ff0a7b82 */ /* 0x000f700000000a00 */
[----:B------:R-:W5:Y:S01]  /*0070*/  LDC.64 R12, c[0x0][0x230] ;  /* 0x00008c00ff0c7b82 */ /* 0x000f620000000a00 */
[----:B-1----:R-:W-:-:S02]  /*0080*/  SHF.L.U32 R0, R0, 0x1, RZ ;  /* 0x0000000100007819 */ /* 0x002fc400000006ff */
[----:B---3--:R-:W-:Y:S02]  /*0090*/  SHF.R.S32.HI R5, RZ, 0x16, R7 ;  /* 0x00000016ff057819 */ /* 0x008fe40000011407 */
[----:B------:R-:W-:Y:S02]  /*00a0*/  LOP3.LUT R0, R0, 0x1fe, RZ, 0xc0, !PT ;  /* 0x000001fe00007812 */ /* 0x000fe400078ec0ff */
[----:B------:R-:W-:Y:S02]  /*00b0*/  SGXT R5, R5, 0x1 ;  /* 0x000000010505781a */ /* 0x000fe40000000200 */
[----:B------:R-:W-:Y:S02]  /*00c0*/  LEA R0, R7, R0, 0x9 ;  /* 0x0000000007007211 */ /* 0x000fe400078e48ff */
[----:B------:R-:W1:Y:S02]  /*00d0*/  LDC.64 R6, c[0x0][0x210] ;  /* 0x00008400ff067b82 */ /* 0x000e640000000a00 */
[----:B------:R-:W-:-:S04]  /*00e0*/  LEA.HI R5, R5, R0, RZ, 0x5 ;  /* 0x0000000005057211 */ /* 0x000fc800078f28ff */
[----:B------:R-:W-:-:S04]  /*00f0*/  LOP3.LUT R5, R5, 0xffffffe0, RZ, 0xc0, !PT ;  /* 0xffffffe005057812 */ /* 0x000fc800078ec0ff */
[----:B------:R-:W-:Y:S02]  /*0100*/  IADD3 R15, R0, -R5, RZ ;  /* 0x80000005000f7210 */ /* 0x000fe40007ffe0ff */
[----:B------:R-:W3:Y:S03]  /*0110*/  LDC.64 R4, c[0x0][0x238] ;  /* 0x00008e00ff047b82 */ /* 0x000ee60000000a00 */
[----:B--2---:R-:W-:-:S06]  /*0120*/  IMAD.WIDE R2, R15, 0x4, R2 ;  /* 0x000000040f027825 */ /* 0x004fcc00078e0202 */
[----:B------:R-:W2:Y:S01]  /*0130*/  LDG.E.EL.64 R2, desc[UR4][R2.64] ;  /* 0x0000000402027981 */ /* 0x000ea2000c2e1b00 */
[----:B----4-:R-:W-:-:S04]  /*0140*/  IMAD.WIDE R8, R15, 0x4, R8 ;  /* 0x000000040f087825 */ /* 0x010fc800078e0208 */
[C---:B-1----:R-:W-:Y:S02]  /*0150*/  IMAD.WIDE R6, R0.reuse, 0x4, R6 ;  /* 0x0000000400067825 */ /* 0x042fe400078e0206 */
[----:B------:R-:W4:Y:S02]  /*0160*/  LDG.E.EL.64 R8, desc[UR4][R8.64] ;  /* 0x0000000408087981 */ /* 0x000f24000c2e1b00 */
[C---:B-----5:R-:W-:Y:S02]  /*0170*/  IMAD.WIDE R10, R15.reuse, 0x4, R10 ;  /* 0x000000040f0a7825 */ /* 0x060fe400078e020a */
[----:B------:R-:W4:Y:S02]  /*0180*/  LDG.E.64 R6, desc[UR4][R6.64] ;  /* 0x0000000406067981 */ /* 0x000f24000c1e1b00 */
[----:B0-----:R-:W-:Y:S02]  /*0190*/  IMAD.WIDE R12, R15, 0x4, R12 ;  /* 0x000000040f0c7825 */ /* 0x001fe400078e020c */
[----:B------:R-:W5:Y:S04]  /*01a0*/  LDG.E.EL.64 R10, desc[UR4][R10.64] ;  /* 0x000000040a0a7981 */ /* 0x000f68000c2e1b00 */
[----:B------:R-:W5:Y:S01]  /*01b0*/  LDG.E.EL.64 R12, desc[UR4][R12.64] ;  /* 0x000000040c0c7981 */ /* 0x000f62000c2e1b00 */
[----:B---3--:R-:W-:-:S06]  /*01c0*/  IMAD.WIDE R4, R0, 0x4, R4 ;  /* 0x0000000400047825 */ /* 0x008fcc00078e0204 */
[----:B------:R-:W3:Y:S01]  /*01d0*/  LDG.E.64 R4, desc[UR4][R4.64] ;  /* 0x0000000404047981 */ /* 0x000ee2000c1e1b00 */
[----:B------:R-:W-:Y:S01]  /*01e0*/  HFMA2.MMA R16, -RZ, RZ, 1.625, 0 ;  /* 0x3e800000ff107435 */ /* 0x000fe200000001ff */
[----:B--2---:R-:W-:Y:S01]  /*01f0*/  FADD R2, R2, 9.9999997473787516356e-06 ;  /* 0x3727c5ac02027421 */ /* 0x004fe20000000000 */
[----:B------:R-:W-:-:S03]  /*0200*/  FADD R3, R3, 9.9999997473787516356e-06 ;  /* 0x3727c5ac03037421 */ /* 0x000fc60000000000 */
[----:B------:R-:W0:Y:S08]  /*0210*/  MUFU.SQRT R14, R2 ;  /* 0x00000002000e7308 */ /* 0x000e300000002000 */
[----:B------:R1:W2:Y:S01]  /*0220*/  MUFU.SQRT R15, R3 ;  /* 0x00000003000f7308 */ /* 0x0002a20000002000 */
[C---:B0-----:R-:W-:Y:S02]  /*0230*/  FSETP.GT.AND P0, PT, R14.reuse, 8.50705917302346158658e+37, PT ;  /* 0x7e8000000e00780b */ /* 0x041fe40003f04000 */
[----:B------:R-:W-:Y:S01]  /*0240*/  FSETP.GEU.AND P2, PT, R14, 1.175494350822287508e-38, PT ;  /* 0x008000000e00780b */ /* 0x000fe20003f4e000 */
[----:B-1----:R-:W0:Y:S01]  /*0250*/  LDC.64 R2, c[0x0][0x240] ;  /* 0x00009000ff027b82 */ /* 0x002e220000000a00 */
[----:B--2---:R-:W-:-:S02]  /*0260*/  FSETP.GT.AND P1, PT, R15, 8.50705917302346158658e+37, PT ;  /* 0x7e8000000f00780b */ /* 0x004fc40003f24000 */
[----:B------:R-:W-:-:S07]  /*0270*/  FSETP.GEU.AND P3, PT, R15, 1.175494350822287508e-38, PT ;  /* 0x008000000f00780b */ /* 0x000fce0003f6e000 */
[----:B------:R-:W-:-:S04]  /*0280*/  @P0 FMUL R14, R14, 0.25 ;  /* 0x3e8000000e0e0820 */ /* 0x000fc80000400000 */
[----:B------:R-:W-:Y:S01]  /*0290*/  @!P2 FMUL R14, R14, 16777216 ;  /* 0x4b8000000e0ea820 */ /* 0x000fe20000400000 */
[----:B------:R-:W-:-:S04]  /*02a0*/  @P1 FMUL R15, R15, 0.25 ;  /* 0x3e8000000f0f1820 */ /* 0x000fc80000400000 */
[----:B------:R-:W-:Y:S01]  /*02b0*/  @!P3 FMUL R15, R15, 16777216 ;  /* 0x4b8000000f0fb820 */ /* 0x000fe20000400000 */
[----:B------:R-:W1:Y:S01]  /*02c0*/  MUFU.RCP R14, R14 ;  /* 0x0000000e000e7308 */ /* 0x000e620000001000 */
[----:B------:R-:W-:-:S07]  /*02d0*/  FSEL R17, R16, 1, P0 ;  /* 0x3f80000010117808 */ /* 0x000fce0000000000 */
[----:B------:R-:W2:Y:S01]  /*02e0*/  MUFU.RCP R15, R15 ;  /* 0x0000000f000f7308 */ /* 0x000ea20000001000 */
[----:B------:R-:W-:Y:S01]  /*02f0*/  FSEL R16, R16, 1, P1 ;  /* 0x3f80000010107808 */ /* 0x000fe20000800000 */
[----:B------:R-:W-:-:S04]  /*0300*/  @!P2 FMUL R17, R17, 16777216 ;  /* 0x4b8000001111a820 */ /* 0x000fc80000400000 */
[----:B------:R-:W-:Y:S01]  /*0310*/  @!P3 FMUL R16, R16, 16777216 ;  /* 0x4b8000001010b820 */ /* 0x000fe20000400000 */
[----:B----4-:R-:W-:Y:S01]  /*0320*/  FADD R7, R7, -R9 ;  /* 0x8000000907077221 */ /* 0x010fe20000000000 */
[----:B------:R-:W-:Y:S01]  /*0330*/  FADD R6, R6, -R8 ;  /* 0x8000000806067221 */ /* 0x000fe20000000000 */
[----:B-1----:R-:W-:Y:S01]  /*0340*/  FMUL R17, R14, R17 ;  /* 0x000000110e117220 */ /* 0x002fe20000400000 */
[----:B--2---:R-:W-:-:S03]  /*0350*/  FMUL R16, R15, R16 ;  /* 0x000000100f107220 */ /* 0x004fc60000400000 */
[----:B------:R-:W-:Y:S01]  /*0360*/  FMUL R17, R6, R17 ;  /* 0x0000001106117220 */ /* 0x000fe20000400000 */
[----:B------:R-:W-:-:S03]  /*0370*/  FMUL R16, R7, R16 ;  /* 0x0000001007107220 */ /* 0x000fc60000400000 */
[----:B-----5:R-:W-:Y:S01]  /*0380*/  FFMA R10, R10, R17, R12 ;  /* 0x000000110a0a7223 */ /* 0x020fe2000000000c */
[----:B------:R-:W-:-:S04]  /*0390*/  FFMA R11, R11, R16, R13 ;  /* 0x000000100b0b7223 */ /* 0x000fc8000000000d */
[C---:B------:R-:W-:Y:S02]  /*03a0*/  FSETP.GEU.AND P0, PT, R10.reuse, RZ, PT ;  /* 0x000000ff0a00720b */ /* 0x040fe40003f0e000 */
[C---:B------:R-:W-:Y:S02]  /*03b0*/  FSETP.GEU.AND P1, PT, R11.reuse, RZ, PT ;  /* 0x000000ff0b00720b */ /* 0x040fe40003f2e000 */
[----:B------:R-:W-:Y:S02]  /*03c0*/  FSEL R7, R10, RZ, P0 ;  /* 0x000000ff0a077208 */ /* 0x000fe40000000000 */
[----:B------:R-:W-:Y:S01]  /*03d0*/  FSEL R6, R11, RZ, P1 ;  /* 0x000000ff0b067208 */ /* 0x000fe20000800000 */
[----:B0-----:R-:W-:-:S04]  /*03e0*/  IMAD.WIDE R2, R0, 0x4, R2 ;  /* 0x0000000400027825 */ /* 0x001fc800078e0202 */
[----:B---3--:R-:W-:Y:S01]  /*03f0*/  FADD R4, R4, R7 ;  /* 0x0000000704047221 */ /* 0x008fe20000000000 */
[----:B------:R-:W-:-:S05]  /*0400*/  FADD R5, R5, R6 ;  /* 0x0000000605057221 */ /* 0x000fca0000000000 */
[----:B------:R-:W-:Y:S01]  /*0410*/  STG.E.64 desc[UR4][R2.64], R4 ;  /* 0x0000000402007986 */ /* 0x000fe2000c101b04 */
[----:B------:R-:W-:Y:S05]  /*0420*/  EXIT ;  /* 0x000000000000794d */ /* 0x000fea0003800000 */
.L_x_0:
[----:B------:R-:W-:-:S00]  /*0430*/  BRA `(.L_x_0) ;  /* 0xfffffffc00fc7947 */ /* 0x000fc0000383ffff */
[----:B------:R-:W-:-:S00]  /*0440*/  NOP ;  /* 0x0000000000007918 */ /* 0x000fc00000000000 */
        /* <DEDUP_REMOVED lines=11> */
.L_x_1:


//--------------------- .nv.global.init           --------------------------
	.section	.nv.global.init,"aw",@progbits
.nv.global.init:
	.type		_$_str,@object
	.size		_$_str,(_$_str_$_2 - _$_str)
_$_str:
        /*0000*/ 	.byte	0x5f, 0x5f, 0x43, 0x55, 0x44, 0x41, 0x5f, 0x46, 0x54, 0x5a, 0x00
	.type		_$_str_$_2,@object
	.size		_$_str_$_2,(.L_1 - _$_str_$_2)
_$_str_$_2:
        /*000b*/ 	.byte	0x5f, 0x5f, 0x43, 0x55, 0x44, 0x41, 0x5f, 0x50, 0x52, 0x45, 0x43, 0x5f, 0x53, 0x51, 0x52, 0x54
        /*001b*/ 	.byte	0x00
.L_1:


//--------------------- .nv.constant0.triton_poi_fused__native_batch_norm_legit_no_training_add_relu_17 --------------------------
	.section	.nv.constant0.triton_poi_fused__native_batch_norm_legit_no_training_add_relu_17,"a",@progbits
	.sectionflags	@""
	.align	4
.nv.constant0.triton_poi_fused__native_batch_norm_legit_no_training_add_relu_17:
	.zero		588
